	.headerflags	@"EF_CUDA_TEXMODE_UNIFIED EF_CUDA_64BIT_ADDRESS EF_CUDA_ACCELERATORS EF_CUDA_SM90 EF_CUDA_VIRTUAL_SM(EF_CUDA_SM90)"
	.elftype	@"ET_EXEC"


//--------------------- .nv.info                  --------------------------
	.section	.nv.info,"",@"SHT_CUDA_INFO"
	.align	4


	//----- nvinfo : EIATTR_REGCOUNT
	.align		4
        /*0000*/ 	.byte	0x04, 0x2f
        /*0002*/ 	.short	(.L_3 - .L_2)
	.align		4
.L_2:
        /*0004*/ 	.word	index@(triton_poi_fused__native_batch_norm_legit_no_training_24)
        /*0008*/ 	.word	0x00000012


	//----- nvinfo : EIATTR_MIN_STACK_SIZE
	.align		4
.L_3:
        /*000c*/ 	.byte	0x04, 0x12
        /*000e*/ 	.short	(.L_5 - .L_4)
	.align		4
.L_4:
        /*0010*/ 	.word	index@(triton_poi_fused__native_batch_norm_legit_no_training_24)
        /*0014*/ 	.word	0x00000000


	//----- nvinfo : EIATTR_FRAME_SIZE
	.align		4
.L_5:
        /*0018*/ 	.byte	0x04, 0x11
        /*001a*/ 	.short	(.L_7 - .L_6)
	.align		4
.L_6:
        /*001c*/ 	.word	index@(triton_poi_fused__native_batch_norm_legit_no_training_24)
        /*0020*/ 	.word	0x00000000


	//----- nvinfo : EIATTR_MIN_STACK_SIZE
	.align		4
.L_7:
        /*0024*/ 	.byte	0x04, 0x12
        /*0026*/ 	.short	(.L_9 - .L_8)
	.align		4
.L_8:
        /*0028*/ 	.word	index@(triton_poi_fused__native_batch_norm_legit_no_training_24)
        /*002c*/ 	.word	0x00000000
.L_9:


//--------------------- .nv.info.triton_poi_fused__native_batch_norm_legit_no_training_24 --------------------------
	.section	.nv.info.triton_poi_fused__native_batch_norm_legit_no_training_24,"",@"SHT_CUDA_INFO"
	.sectionflags	@""
	.align	4


	//----- nvinfo : EIATTR_CUDA_API_VERSION
	.align		4
        /*0000*/ 	.byte	0x04, 0x37
        /*0002*/ 	.short	(.L_11 - .L_10)
.L_10:
        /*0004*/ 	.word	0x0000007c


	//----- nvinfo : EIATTR_KPARAM_INFO
	.align		4
.L_11:
        /*0008*/ 	.byte	0x04, 0x17
        /*000a*/ 	.short	(.L_13 - .L_12)
.L_12:
        /*000c*/ 	.word	0x00000000
        /*0010*/ 	.short	0x0006
        /*0012*/ 	.short	0x0030
        /*0014*/ 	.byte	0x00, 0xf0, 0x11, 0x00


	//----- nvinfo : EIATTR_KPARAM_INFO
	.align		4
.L_13:
        /*0018*/ 	.byte	0x04, 0x17
        /*001a*/ 	.short	(.L_15 - .L_14)
.L_14:
        /*001c*/ 	.word	0x00000000
        /*0020*/ 	.short	0x0005
        /*0022*/ 	.short	0x0028
        /*0024*/ 	.byte	0x00, 0xf4, 0x21, 0x00


	//----- nvinfo : EIATTR_KPARAM_INFO
	.align		4
.L_15:
        /*0028*/ 	.byte	0x04, 0x17
        /*002a*/ 	.short	(.L_17 - .L_16)
.L_16:
        /*002c*/ 	.word	0x00000000
        /*0030*/ 	.short	0x0004
        /*0032*/ 	.short	0x0020
        /*0034*/ 	.byte	0x00, 0xf4, 0x21, 0x00


	//----- nvinfo : EIATTR_KPARAM_INFO
	.align		4
.L_17:
        /*0038*/ 	.byte	0x04, 0x17
        /*003a*/ 	.short	(.L_19 - .L_18)
.L_18:
        /*003c*/ 	.word	0x00000000
        /*0040*/ 	.short	0x0003
        /*0042*/ 	.short	0x0018
        /*0044*/ 	.byte	0x00, 0xf4, 0x21, 0x00


	//----- nvinfo : EIATTR_KPARAM_INFO
	.align		4
.L_19:
        /*0048*/ 	.byte	0x04, 0x17
        /*004a*/ 	.short	(.L_21 - .L_20)
.L_20:
        /*004c*/ 	.word	0x00000000
        /*0050*/ 	.short	0x0002
        /*0052*/ 	.short	0x0010
        /*0054*/ 	.byte	0x00, 0xf4, 0x21, 0x00


	//----- nvinfo : EIATTR_KPARAM_INFO
	.align		4
.L_21:
        /*0058*/ 	.byte	0x04, 0x17
        /*005a*/ 	.short	(.L_23 - .L_22)
.L_22:
        /*005c*/ 	.word	0x00000000
        /*0060*/ 	.short	0x0001
        /*0062*/ 	.short	0x0008
        /*0064*/ 	.byte	0x00, 0xf4, 0x21, 0x00


	//----- nvinfo : EIATTR_KPARAM_INFO
	.align		4
.L_23:
        /*0068*/ 	.byte	0x04, 0x17
        /*006a*/ 	.short	(.L_25 - .L_24)
.L_24:
        /*006c*/ 	.word	0x00000000
        /*0070*/ 	.short	0x0000
        /*0072*/ 	.short	0x0000
        /*0074*/ 	.byte	0x00, 0xf4, 0x21, 0x00


	//----- nvinfo : EIATTR_SPARSE_MMA_MASK
	.align		4
.L_25:
        /*0078*/ 	.byte	0x03, 0x50
        /*007a*/ 	.short	0x0000


	//----- nvinfo : EIATTR_MAXREG_COUNT
	.align		4
        /*007c*/ 	.byte	0x03, 0x1b
        /*007e*/ 	.short	0x00ff


	//----- nvinfo : EIATTR_EXIT_INSTR_OFFSETS
	.align		4
        /*0080*/ 	.byte	0x04, 0x1c
        /*0082*/ 	.short	(.L_27 - .L_26)


	//   ....[0]....
.L_26:
        /*0084*/ 	.word	0x000002e0


	//   ....[1]....
        /*0088*/ 	.word	0x00000300


	//----- nvinfo : EIATTR_REQNTID
	.align		4
.L_27:
        /*008c*/ 	.byte	0x04, 0x10
        /*008e*/ 	.short	(.L_29 - .L_28)
.L_28:
        /*0090*/ 	.word	0x00000080
        /*0094*/ 	.word	0x00000001
        /*0098*/ 	.word	0x00000001


	//----- nvinfo : EIATTR_CBANK_PARAM_SIZE
	.align		4
.L_29:
        /*009c*/ 	.byte	0x03, 0x19
        /*009e*/ 	.short	0x0034


	//----- nvinfo : EIATTR_PARAM_CBANK
	.align		4
        /*00a0*/ 	.byte	0x04, 0x0a
        /*00a2*/ 	.short	(.L_31 - .L_30)
	.align		4
.L_30:
        /*00a4*/ 	.word	index@(.nv.constant0.triton_poi_fused__native_batch_norm_legit_no_training_24)
        /*00a8*/ 	.short	0x0210
        /*00aa*/ 	.short	0x0034


	//----- nvinfo : EIATTR_SW_WAR
	.align		4
.L_31:
        /*00ac*/ 	.byte	0x04, 0x36
        /*00ae*/ 	.short	(.L_33 - .L_32)
.L_32:
        /*00b0*/ 	.word	0x00000008
.L_33:


//--------------------- .nv.callgraph             --------------------------
	.section	.nv.callgraph,"",@"SHT_CUDA_CALLGRAPH"
	.align	4
	.sectionentsize	8
	.align		4
        /*0000*/ 	.word	0x00000000
	.align		4
        /*0004*/ 	.word	0xffffffff
	.align		4
        /*0008*/ 	.word	0x00000000
	.align		4
        /*000c*/ 	.word	0xfffffffe
	.align		4
        /*0010*/ 	.word	0x00000000
	.align		4
        /*0014*/ 	.word	0xfffffffd
	.align		4
        /*0018*/ 	.word	0x00000000
	.align		4
        /*001c*/ 	.word	0xfffffffc


//--------------------- .nv.constant4             --------------------------
	.section	.nv.constant4,"a",@progbits
	.align	8
	.align		8
.nv.constant4:
        /*0000*/ 	.dword	_$_str
	.align		8
        /*0008*/ 	.dword	_$_str_$_2


//--------------------- .text.triton_poi_fused__native_batch_norm_legit_no_training_24 --------------------------
	.section	.text.triton_poi_fused__native_batch_norm_legit_no_training_24,"ax",@progbits
	.align	128
        .global         triton_poi_fused__native_batch_norm_legit_no_training_24
        .type           triton_poi_fused__native_batch_norm_legit_no_training_24,@function
        .size           triton_poi_fused__native_batch_norm_legit_no_training_24,(.L_x_1 - triton_poi_fused__native_batch_norm_legit_no_training_24)
        .other          triton_poi_fused__native_batch_norm_legit_no_training_24,@"STO_CUDA_ENTRY STV_DEFAULT"
triton_poi_fused__native_batch_norm_legit_no_training_24:
.text.triton_poi_fused__native_batch_norm_legit_no_training_24:
[----:B------:R-:W0:Y:S01]  /*0000*/  LDC R1, c[0x0][0x28] ;  /* 0x00000a00ff017b82 */ /* 0x000e220000000800 */
[----:B------:R-:W1:Y:S07]  /*0010*/  S2R R0, SR_TID.X ;  /* 0x0000000000007919 */ /* 0x000e6e0000002100 */
[----:B------:R-:W2:Y:S01]  /*0020*/  LDC.64 R8, c[0x0][0x220] ;  /* 0x00008800ff087b82 */ /* 0x000ea20000000a00 */
[----:B------:R-:W-:Y:S01]  /*0030*/  HFMA2.MMA R14, -RZ, RZ, 0, 0 ;  /* 0x00000000ff0e7435 */ /* 0x000fe200000001ff */
[----:B------:R-:W-:Y:S01]  /*0040*/  ULDC.64 UR4, c[0x0][0x208] ;  /* 0x0000820000047ab9 */ /* 0x000fe20000000a00 */
[----:B------:R-:W3:Y:S05]  /*0050*/  S2R R3, SR_CTAID.X ;  /* 0x0000000000037919 */ /* 0x000eea0000002500 */
[----:B------:R-:W4:Y:S08]  /*0060*/  LDC.64 R4, c[0x0][0x210] ;  /* 0x00008400ff047b82 */ /* 0x000f300000000a00 */
[----:B------:R-:W5:Y:S08]  /*0070*/  LDC.64 R6, c[0x0][0x218] ;  /* 0x00008600ff067b82 */ /* 0x000f700000000a00 */
[----:B------:R-:W5:Y:S01]  /*0080*/  LDC.64 R10, c[0x0][0x228] ;  /* 0x00008a00ff0a7b82 */ /* 0x000f620000000a00 */
[----:B-1----:R-:W-:-:S07]  /*0090*/  LOP3.LUT R0, R0, 0x7f, RZ, 0xc0, !PT ;  /* 0x0000007f00007812 */ /* 0x002fce00078ec0ff */
[----:B------:R-:W1:Y:S01]  /*00a0*/  LDC.64 R12, c[0x0][0x230] ;  /* 0x00008c00ff0c7b82 */ /* 0x000e620000000a00 */
[----:B---3--:R-:W-:Y:S02]  /*00b0*/  SHF.R.S32.HI R2, RZ, 0x18, R3 ;  /* 0x00000018ff027819 */ /* 0x008fe40000011403 */
[----:B------:R-:W-:Y:S02]  /*00c0*/  LEA R0, R3, R0, 0x7 ;  /* 0x0000000003007211 */ /* 0x000fe400078e38ff */
[----:B------:R-:W-:Y:S02]  /*00d0*/  SGXT R3, R2, 0x1 ;  /* 0x000000010203781a */ /* 0x000fe40000000200 */
[----:B------:R-:W-:Y:S02]  /*00e0*/  ISETP.GE.AND P2, PT, R0, 0x200, PT ;  /* 0x000002000000780c */ /* 0x000fe40003f46270 */
[----:B------:R-:W-:-:S04]  /*00f0*/  LEA.HI R3, R3, R0, RZ, 0x7 ;  /* 0x0000000003037211 */ /* 0x000fc800078f38ff */
[----:B------:R-:W-:-:S04]  /*0100*/  LOP3.LUT R3, R3, 0xffffff80, RZ, 0xc0, !PT ;  /* 0xffffff8003037812 */ /* 0x000fc800078ec0ff */
[----:B------:R-:W-:-:S05]  /*0110*/  IADD3 R15, R0, -R3, RZ ;  /* 0x80000003000f7210 */ /* 0x000fca0007ffe0ff */
[----:B--2---:R-:W-:-:S05]  /*0120*/  IMAD.WIDE R8, R15, 0x4, R8 ;  /* 0x000000040f087825 */ /* 0x004fca00078e0208 */
[----:B------:R2:W3:Y:S01]  /*0130*/  @!P2 LDG.E.EL R14, desc[UR4][R8.64] ;  /* 0x00000004080ea981 */ /* 0x0004e2000c2e1900 */
[----:B------:R-:W-:Y:S01]  /*0140*/  CS2R R2, SRZ ;  /* 0x0000000000027805 */ /* 0x000fe2000001ff00 */
[----:B----4-:R-:W-:-:S04]  /*0150*/  IMAD.WIDE R4, R0, 0x4, R4 ;  /* 0x0000000400047825 */ /* 0x010fc800078e0204 */
[C---:B-----5:R-:W-:Y:S01]  /*0160*/  IMAD.WIDE R6, R15.reuse, 0x4, R6 ;  /* 0x000000040f067825 */ /* 0x060fe200078e0206 */
[----:B------:R4:W5:Y:S03]  /*0170*/  @!P2 LDG.E R2, desc[UR4][R4.64] ;  /* 0x000000040402a981 */ /* 0x000966000c1e1900 */
[C---:B0-2---:R-:W-:Y:S01]  /*0180*/  IMAD.WIDE R8, R15.reuse, 0x4, R10 ;  /* 0x000000040f087825 */ /* 0x045fe200078e020a */
[----:B------:R0:W5:Y:S03]  /*0190*/  @!P2 LDG.E.EL R3, desc[UR4][R6.64] ;  /* 0x000000040603a981 */ /* 0x000166000c2e1900 */
[----:B-1----:R-:W-:Y:S01]  /*01a0*/  IMAD.WIDE R10, R15, 0x4, R12 ;  /* 0x000000040f0a7825 */ /* 0x002fe200078e020c */
[----:B------:R-:W-:Y:S01]  /*01b0*/  CS2R R12, SRZ ;  /* 0x00000000000c7805 */ /* 0x000fe2000001ff00 */
[----:B----4-:R-:W1:Y:S05]  /*01c0*/  LDC.64 R4, c[0x0][0x238] ;  /* 0x00008e00ff047b82 */ /* 0x010e6a0000000a00 */
[----:B------:R-:W2:Y:S04]  /*01d0*/  @!P2 LDG.E.EL R12, desc[UR4][R8.64] ;  /* 0x00000004080ca981 */ /* 0x000ea8000c2e1900 */
[----:B------:R-:W2:Y:S01]  /*01e0*/  @!P2 LDG.E.EL R13, desc[UR4][R10.64] ;  /* 0x000000040a0da981 */ /* 0x000ea2000c2e1900 */
[----:B0-----:R-:W-:Y:S01]  /*01f0*/  MOV R6, 0x3e800000 ;  /* 0x3e80000000067802 */ /* 0x001fe20000000f00 */
[----:B---3--:R-:W-:-:S04]  /*0200*/  FADD R14, R14, 0.0010000000474974513054 ;  /* 0x3a83126f0e0e7421 */ /* 0x008fc80000000000 */
[----:B------:R-:W0:Y:S01]  /*0210*/  MUFU.SQRT R15, R14 ;  /* 0x0000000e000f7308 */ /* 0x000e220000002000 */
[----:B-----5:R-:W-:Y:S01]  /*0220*/  FADD R2, -R3, R2 ;  /* 0x0000000203027221 */ /* 0x020fe20000000100 */
[C---:B0-----:R-:W-:Y:S02]  /*0230*/  FSETP.GT.AND P0, PT, R15.reuse, 8.50705917302346158658e+37, PT ;  /* 0x7e8000000f00780b */ /* 0x041fe40003f04000 */
[----:B------:R-:W-:Y:S02]  /*0240*/  FSETP.GEU.AND P1, PT, R15, 1.175494350822287508e-38, PT ;  /* 0x008000000f00780b */ /* 0x000fe40003f2e000 */
[----:B------:R-:W-:-:S09]  /*0250*/  FSEL R6, R6, 1, P0 ;  /* 0x3f80000006067808 */ /* 0x000fd20000000000 */
[----:B------:R-:W-:Y:S02]  /*0260*/  @P0 FMUL R15, R15, 0.25 ;  /* 0x3e8000000f0f0820 */ /* 0x000fe40000400000 */
[----:B------:R-:W-:Y:S02]  /*0270*/  @!P1 FMUL R6, R6, 16777216 ;  /* 0x4b80000006069820 */ /* 0x000fe40000400000 */
[----:B------:R-:W-:-:S06]  /*0280*/  @!P1 FMUL R15, R15, 16777216 ;  /* 0x4b8000000f0f9820 */ /* 0x000fcc0000400000 */
[----:B------:R-:W0:Y:S02]  /*0290*/  MUFU.RCP R15, R15 ;  /* 0x0000000f000f7308 */ /* 0x000e240000001000 */
[----:B0-----:R-:W-:-:S04]  /*02a0*/  FMUL R3, R15, R6 ;  /* 0x000000060f037220 */ /* 0x001fc80000400000 */
[----:B------:R-:W-:Y:S01]  /*02b0*/  FMUL R6, R2, R3 ;  /* 0x0000000302067220 */ /* 0x000fe20000400000 */
[----:B-1----:R-:W-:-:S04]  /*02c0*/  IMAD.WIDE R2, R0, 0x4, R4 ;  /* 0x0000000400027825 */ /* 0x002fc800078e0204 */
[----:B--2---:R-:W-:Y:S01]  /*02d0*/  FFMA R13, R6, R12, R13 ;  /* 0x0000000c060d7223 */ /* 0x004fe2000000000d */
[----:B------:R-:W-:Y:S06]  /*02e0*/  @P2 EXIT ;  /* 0x000000000000294d */ /* 0x000fec0003800000 */
[----:B------:R-:W-:Y:S01]  /*02f0*/  STG.E desc[UR4][R2.64], R13 ;  /* 0x0000000d02007986 */ /* 0x000fe2000c101904 */
[----:B------:R-:W-:Y:S05]  /*0300*/  EXIT ;  /* 0x000000000000794d */ /* 0x000fea0003800000 */
.L_x_0:
[----:B------:R-:W-:-:S00]  /*0310*/  BRA `(.L_x_0) ;  /* 0xfffffffc00fc7947 */ /* 0x000fc0000383ffff */
[----:B------:R-:W-:-:S00]  /*0320*/  NOP ;  /* 0x0000000000007918 */ /* 0x000fc00000000000 */
        /* <DEDUP_REMOVED lines=13> */
.L_x_1:


//--------------------- .nv.global.init           --------------------------
	.section	.nv.global.init,"aw",@progbits
.nv.global.init:
	.type		_$_str,@object
	.size		_$_str,(_$_str_$_2 - _$_str)
_$_str:
        /*0000*/ 	.byte	0x5f, 0x5f, 0x43, 0x55, 0x44, 0x41, 0x5f, 0x46, 0x54, 0x5a, 0x00
	.type		_$_str_$_2,@object
	.size		_$_str_$_2,(.L_1 - _$_str_$_2)
_$_str_$_2:
        /*000b*/ 	.byte	0x5f, 0x5f, 0x43, 0x55, 0x44, 0x41, 0x5f, 0x50, 0x52, 0x45, 0x43, 0x5f, 0x53, 0x51, 0x52, 0x54
        /*001b*/ 	.byte	0x00
.L_1:


//--------------------- .nv.constant0.triton_poi_fused__native_batch_norm_legit_no_training_24 --------------------------
	.section	.nv.constant0.triton_poi_fused__native_batch_norm_legit_no_training_24,"a",@progbits
	.sectionflags	@""
	.align	4
.nv.constant0.triton_poi_fused__native_batch_norm_legit_no_training_24:
	.zero		580
